	.headerflags	@"EF_CUDA_TEXMODE_UNIFIED EF_CUDA_64BIT_ADDRESS EF_CUDA_ACCELERATORS EF_CUDA_SM90 EF_CUDA_VIRTUAL_SM(EF_CUDA_SM90)"
	.elftype	@"ET_EXEC"


//--------------------- .nv.info                  --------------------------
	.section	.nv.info,"",@"SHT_CUDA_INFO"
	.align	4


	//----- nvinfo : EIATTR_REGCOUNT
	.align		4
        /*0000*/ 	.byte	0x04, 0x2f
        /*0002*/ 	.short	(.L_1 - .L_0)
	.align		4
.L_0:
        /*0004*/ 	.word	index@(triton_poi_fused_convolution_12)
        /*0008*/ 	.word	0x00000012


	//----- nvinfo : EIATTR_MIN_STACK_SIZE
	.align		4
.L_1:
        /*000c*/ 	.byte	0x04, 0x12
        /*000e*/ 	.short	(.L_3 - .L_2)
	.align		4
.L_2:
        /*0010*/ 	.word	index@(triton_poi_fused_convolution_12)
        /*0014*/ 	.word	0x00000000


	//----- nvinfo : EIATTR_FRAME_SIZE
	.align		4
.L_3:
        /*0018*/ 	.byte	0x04, 0x11
        /*001a*/ 	.short	(.L_5 - .L_4)
	.align		4
.L_4:
        /*001c*/ 	.word	index@(triton_poi_fused_convolution_12)
        /*0020*/ 	.word	0x00000000


	//----- nvinfo : EIATTR_MIN_STACK_SIZE
	.align		4
.L_5:
        /*0024*/ 	.byte	0x04, 0x12
        /*0026*/ 	.short	(.L_7 - .L_6)
	.align		4
.L_6:
        /*0028*/ 	.word	index@(triton_poi_fused_convolution_12)
        /*002c*/ 	.word	0x00000000
.L_7:


//--------------------- .nv.info.triton_poi_fused_convolution_12 --------------------------
	.section	.nv.info.triton_poi_fused_convolution_12,"",@"SHT_CUDA_INFO"
	.sectionflags	@""
	.align	4


	//----- nvinfo : EIATTR_CUDA_API_VERSION
	.align		4
        /*0000*/ 	.byte	0x04, 0x37
        /*0002*/ 	.short	(.L_9 - .L_8)
.L_8:
        /*0004*/ 	.word	0x0000007c


	//----- nvinfo : EIATTR_KPARAM_INFO
	.align		4
.L_9:
        /*0008*/ 	.byte	0x04, 0x17
        /*000a*/ 	.short	(.L_11 - .L_10)
.L_10:
        /*000c*/ 	.word	0x00000000
        /*0010*/ 	.short	0x0002
        /*0012*/ 	.short	0x0010
        /*0014*/ 	.byte	0x00, 0xf0, 0x11, 0x00


	//----- nvinfo : EIATTR_KPARAM_INFO
	.align		4
.L_11:
        /*0018*/ 	.byte	0x04, 0x17
        /*001a*/ 	.short	(.L_13 - .L_12)
.L_12:
        /*001c*/ 	.word	0x00000000
        /*0020*/ 	.short	0x0001
        /*0022*/ 	.short	0x0008
        /*0024*/ 	.byte	0x00, 0xf4, 0x21, 0x00


	//----- nvinfo : EIATTR_KPARAM_INFO
	.align		4
.L_13:
        /*0028*/ 	.byte	0x04, 0x17
        /*002a*/ 	.short	(.L_15 - .L_14)
.L_14:
        /*002c*/ 	.word	0x00000000
        /*0030*/ 	.short	0x0000
        /*0032*/ 	.short	0x0000
        /*0034*/ 	.byte	0x00, 0xf4, 0x21, 0x00


	//----- nvinfo : EIATTR_SPARSE_MMA_MASK
	.align		4
.L_15:
        /*0038*/ 	.byte	0x03, 0x50
        /*003a*/ 	.short	0x0000


	//----- nvinfo : EIATTR_MAXREG_COUNT
	.align		4
        /*003c*/ 	.byte	0x03, 0x1b
        /*003e*/ 	.short	0x00ff


	//----- nvinfo : EIATTR_EXIT_INSTR_OFFSETS
	.align		4
        /*0040*/ 	.byte	0x04, 0x1c
        /*0042*/ 	.short	(.L_17 - .L_16)


	//   ....[0]....
.L_16:
        /*0044*/ 	.word	0x00000290


	//----- nvinfo : EIATTR_REQNTID
	.align		4
.L_17:
        /*0048*/ 	.byte	0x04, 0x10
        /*004a*/ 	.short	(.L_19 - .L_18)
.L_18:
        /*004c*/ 	.word	0x00000080
        /*0050*/ 	.word	0x00000001
        /*0054*/ 	.word	0x00000001


	//----- nvinfo : EIATTR_CBANK_PARAM_SIZE
	.align		4
.L_19:
        /*0058*/ 	.byte	0x03, 0x19
        /*005a*/ 	.short	0x0014


	//----- nvinfo : EIATTR_PARAM_CBANK
	.align		4
        /*005c*/ 	.byte	0x04, 0x0a
        /*005e*/ 	.short	(.L_21 - .L_20)
	.align		4
.L_20:
        /*0060*/ 	.word	index@(.nv.constant0.triton_poi_fused_convolution_12)
        /*0064*/ 	.short	0x0210
        /*0066*/ 	.short	0x0014


	//----- nvinfo : EIATTR_SW_WAR
	.align		4
.L_21:
        /*0068*/ 	.byte	0x04, 0x36
        /*006a*/ 	.short	(.L_23 - .L_22)
.L_22:
        /*006c*/ 	.word	0x00000008
.L_23:


//--------------------- .nv.callgraph             --------------------------
	.section	.nv.callgraph,"",@"SHT_CUDA_CALLGRAPH"
	.align	4
	.sectionentsize	8
	.align		4
        /*0000*/ 	.word	0x00000000
	.align		4
        /*0004*/ 	.word	0xffffffff
	.align		4
        /*0008*/ 	.word	0x00000000
	.align		4
        /*000c*/ 	.word	0xfffffffe
	.align		4
        /*0010*/ 	.word	0x00000000
	.align		4
        /*0014*/ 	.word	0xfffffffd
	.align		4
        /*0018*/ 	.word	0x00000000
	.align		4
        /*001c*/ 	.word	0xfffffffc


//--------------------- .text.triton_poi_fused_convolution_12 --------------------------
	.section	.text.triton_poi_fused_convolution_12,"ax",@progbits
	.align	128
        .global         triton_poi_fused_convolution_12
        .type           triton_poi_fused_convolution_12,@function
        .size           triton_poi_fused_convolution_12,(.L_x_1 - triton_poi_fused_convolution_12)
        .other          triton_poi_fused_convolution_12,@"STO_CUDA_ENTRY STV_DEFAULT"
triton_poi_fused_convolution_12:
.text.triton_poi_fused_convolution_12:
[----:B------:R-:W-:Y:S01]  /*0000*/  LDC R1, c[0x0][0x28] ;  /* 0x00000a00ff017b82 */ /* 0x000fe20000000800 */
[----:B------:R-:W1:Y:S07]  /*0010*/  S2R R0, SR_TID.X ;  /* 0x0000000000007919 */ /* 0x000e6e0000002100 */
[----:B------:R-:W2:Y:S01]  /*0020*/  LDC.64 R2, c[0x0][0x218] ;  /* 0x00008600ff027b82 */ /* 0x000ea20000000a00 */
[----:B------:R-:W-:Y:S01]  /*0030*/  ULDC.64 UR4, c[0x0][0x208] ;  /* 0x0000820000047ab9 */ /* 0x000fe20000000a00 */
[----:B------:R-:W3:Y:S06]  /*0040*/  S2R R9, SR_CTAID.X ;  /* 0x0000000000097919 */ /* 0x000eec0000002500 */
[----:B------:R-:W4:Y:S01]  /*0050*/  LDC.64 R4, c[0x0][0x210] ;  /* 0x00008400ff047b82 */ /* 0x000f220000000a00 */
[----:B-1----:R-:W-:-:S04]  /*0060*/  SHF.L.U32 R0, R0, 0x2, RZ ;  /* 0x0000000200007819 */ /* 0x002fc800000006ff */
[----:B------:R-:W-:-:S04]  /*0070*/  LOP3.LUT R0, R0, 0x1fc, RZ, 0xc0, !PT ;  /* 0x000001fc00007812 */ /* 0x000fc800078ec0ff */
[----:B---3--:R-:W-:-:S04]  /*0080*/  LEA R9, R9, R0, 0xa ;  /* 0x0000000009097211 */ /* 0x008fc800078e50ff */
[----:B------:R-:W-:Y:S01]  /*0090*/  IADD3 R0, R9, 0x200, RZ ;  /* 0x0000020009007810 */ /* 0x000fe20007ffe0ff */
[----:B------:R-:W-:-:S04]  /*00a0*/  IMAD.HI R6, R9, 0x78787879, RZ ;  /* 0x7878787909067827 */ /* 0x000fc800078e02ff */
[----:B------:R-:W-:Y:S01]  /*00b0*/  IMAD.HI R0, R0, 0x78787879, RZ ;  /* 0x7878787900007827 */ /* 0x000fe200078e02ff */
[----:B------:R-:W-:-:S03]  /*00c0*/  SHF.R.U32.HI R7, RZ, 0x1f, R6 ;  /* 0x0000001fff077819 */ /* 0x000fc60000011606 */
[----:B----4-:R-:W-:Y:S01]  /*00d0*/  IMAD.WIDE R8, R9, 0x4, R4 ;  /* 0x0000000409087825 */ /* 0x010fe200078e0204 */
[----:B------:R-:W-:Y:S02]  /*00e0*/  SHF.R.U32.HI R11, RZ, 0x1f, R0 ;  /* 0x0000001fff0b7819 */ /* 0x000fe40000011600 */
[----:B------:R-:W-:Y:S02]  /*00f0*/  LEA.HI.SX32 R7, R6, R7, 0x12 ;  /* 0x0000000706077211 */ /* 0x000fe400078f92ff */
[----:B------:R-:W-:-:S03]  /*0100*/  LEA.HI.SX32 R11, R0, R11, 0x12 ;  /* 0x0000000b000b7211 */ /* 0x000fc600078f92ff */
[----:B------:R-:W-:-:S04]  /*0110*/  IMAD.HI R0, R7, 0x2aaaaaab, RZ ;  /* 0x2aaaaaab07007827 */ /* 0x000fc800078e02ff */
[----:B------:R-:W-:Y:S01]  /*0120*/  IMAD.HI R6, R11, 0x2aaaaaab, RZ ;  /* 0x2aaaaaab0b067827 */ /* 0x000fe200078e02ff */
[----:B------:R-:W-:-:S04]  /*0130*/  SHF.R.U32.HI R13, RZ, 0x1f, R0 ;  /* 0x0000001fff0d7819 */ /* 0x000fc80000011600 */
[----:B------:R-:W-:Y:S02]  /*0140*/  SHF.R.U32.HI R15, RZ, 0x1f, R6 ;  /* 0x0000001fff0f7819 */ /* 0x000fe40000011606 */
[----:B------:R-:W-:Y:S02]  /*0150*/  LEA.HI R0, R0, R13, RZ, 0x1c ;  /* 0x0000000d00007211 */ /* 0x000fe400078fe0ff */
[----:B------:R-:W-:-:S03]  /*0160*/  LEA.HI R6, R6, R15, RZ, 0x1c ;  /* 0x0000000f06067211 */ /* 0x000fc600078fe0ff */
[----:B------:R-:W-:Y:S02]  /*0170*/  IMAD R7, R0, -0x60, R7 ;  /* 0xffffffa000077824 */ /* 0x000fe400078e0207 */
[----:B------:R-:W-:Y:S02]  /*0180*/  IMAD R13, R6, -0x60, R11 ;  /* 0xffffffa0060d7824 */ /* 0x000fe400078e020b */
[--C-:B--2---:R-:W-:Y:S02]  /*0190*/  IMAD.WIDE R10, R7, 0x4, R2.reuse ;  /* 0x00000004070a7825 */ /* 0x104fe400078e0202 */
[----:B------:R-:W2:Y:S02]  /*01a0*/  LDG.E.128 R4, desc[UR4][R8.64] ;  /* 0x0000000408047981 */ /* 0x000ea4000c1e1d00 */
[----:B------:R-:W-:Y:S02]  /*01b0*/  IMAD.WIDE R2, R13, 0x4, R2 ;  /* 0x000000040d027825 */ /* 0x000fe400078e0202 */
[----:B------:R-:W2:Y:S04]  /*01c0*/  LDG.E.EL R10, desc[UR4][R10.64] ;  /* 0x000000040a0a7981 */ /* 0x000ea8000c2e1900 */
[----:B------:R-:W3:Y:S04]  /*01d0*/  LDG.E.EL R2, desc[UR4][R2.64] ;  /* 0x0000000402027981 */ /* 0x000ee8000c2e1900 */
[----:B------:R-:W3:Y:S01]  /*01e0*/  LDG.E.128 R12, desc[UR4][R8.64+0x800] ;  /* 0x00080004080c7981 */ /* 0x000ee2000c1e1d00 */
[--C-:B--2---:R-:W-:Y:S01]  /*01f0*/  FADD R4, R4, R10.reuse ;  /* 0x0000000a04047221 */ /* 0x104fe20000000000 */
[--C-:B------:R-:W-:Y:S01]  /*0200*/  FADD R5, R5, R10.reuse ;  /* 0x0000000a05057221 */ /* 0x100fe20000000000 */
[--C-:B------:R-:W-:Y:S01]  /*0210*/  FADD R6, R6, R10.reuse ;  /* 0x0000000a06067221 */ /* 0x100fe20000000000 */
[----:B------:R-:W-:Y:S01]  /*0220*/  FADD R7, R7, R10 ;  /* 0x0000000a07077221 */ /* 0x000fe20000000000 */
[--C-:B---3--:R-:W-:Y:S01]  /*0230*/  FADD R12, R12, R2.reuse ;  /* 0x000000020c0c7221 */ /* 0x108fe20000000000 */
[--C-:B------:R-:W-:Y:S01]  /*0240*/  FADD R13, R13, R2.reuse ;  /* 0x000000020d0d7221 */ /* 0x100fe20000000000 */
[--C-:B------:R-:W-:Y:S01]  /*0250*/  FADD R14, R14, R2.reuse ;  /* 0x000000020e0e7221 */ /* 0x100fe20000000000 */
[----:B------:R-:W-:Y:S01]  /*0260*/  FADD R15, R15, R2 ;  /* 0x000000020f0f7221 */ /* 0x000fe20000000000 */
[----:B------:R-:W-:Y:S04]  /*0270*/  STG.E.128 desc[UR4][R8.64], R4 ;  /* 0x0000000408007986 */ /* 0x000fe8000c101d04 */
[----:B------:R-:W-:Y:S01]  /*0280*/  STG.E.128 desc[UR4][R8.64+0x800], R12 ;  /* 0x0008000c08007986 */ /* 0x000fe2000c101d04 */
[----:B------:R-:W-:Y:S05]  /*0290*/  EXIT ;  /* 0x000000000000794d */ /* 0x000fea0003800000 */
.L_x_0:
[----:B------:R-:W-:-:S00]  /*02a0*/  BRA `(.L_x_0) ;  /* 0xfffffffc00fc7947 */ /* 0x000fc0000383ffff */
[----:B------:R-:W-:-:S00]  /*02b0*/  NOP ;  /* 0x0000000000007918 */ /* 0x000fc00000000000 */
        /* <DEDUP_REMOVED lines=12> */
.L_x_1:


//--------------------- .nv.constant0.triton_poi_fused_convolution_12 --------------------------
	.section	.nv.constant0.triton_poi_fused_convolution_12,"a",@progbits
	.sectionflags	@""
	.align	4
.nv.constant0.triton_poi_fused_convolution_12:
	.zero		548
